//
// Generated by NVIDIA NVVM Compiler
//
// Compiler Build ID: CL-36424714
// Cuda compilation tools, release 13.0, V13.0.88
// Based on NVVM 20.0.0
//

.version 9.0
.target sm_100
.address_size 64

	// .globl	_Z18count_equal_kernelPKiPiii
// _ZZ18count_equal_kernelPKiPiiiE5sdata has been demoted

.visible .entry _Z18count_equal_kernelPKiPiii(
	.param .u64 .ptr .align 1 _Z18count_equal_kernelPKiPiii_param_0,
	.param .u64 .ptr .align 1 _Z18count_equal_kernelPKiPiii_param_1,
	.param .u32 _Z18count_equal_kernelPKiPiii_param_2,
	.param .u32 _Z18count_equal_kernelPKiPiii_param_3
)
{
	.reg .pred 	%p<7>;
	.reg .b32 	%r<25>;
	.reg .b64 	%rd<7>;
	// demoted variable
	.shared .align 4 .b8 _ZZ18count_equal_kernelPKiPiiiE5sdata[1024];
	ld.param.u64 	%rd1, [_Z18count_equal_kernelPKiPiii_param_0];
	ld.param.u64 	%rd2, [_Z18count_equal_kernelPKiPiii_param_1];
	ld.param.u32 	%r11, [_Z18count_equal_kernelPKiPiii_param_2];
	ld.param.u32 	%r9, [_Z18count_equal_kernelPKiPiii_param_3];
	mov.u32 	%r1, %tid.x;
	mov.u32 	%r24, %ntid.x;
	mov.u32 	%r12, %ctaid.x;
	mad.lo.s32 	%r3, %r24, %r12, %r1;
	setp.ge.s32 	%p1, %r3, %r11;
	mov.b32 	%r23, 0;
	@%p1 bra 	$L__BB0_2;
	cvta.to.global.u64 	%rd3, %rd1;
	mul.wide.s32 	%rd4, %r3, 4;
	add.s64 	%rd5, %rd3, %rd4;
	ld.global.u32 	%r13, [%rd5];
	setp.eq.s32 	%p2, %r13, %r9;
	selp.u32 	%r23, 1, 0, %p2;
$L__BB0_2:
	shl.b32 	%r14, %r1, 2;
	mov.u32 	%r15, _ZZ18count_equal_kernelPKiPiiiE5sdata;
	add.s32 	%r6, %r15, %r14;
	st.shared.u32 	[%r6], %r23;
	bar.sync 	0;
	setp.lt.u32 	%p3, %r24, 2;
	@%p3 bra 	$L__BB0_6;
$L__BB0_3:
	shr.u32 	%r8, %r24, 1;
	setp.ge.u32 	%p4, %r1, %r8;
	@%p4 bra 	$L__BB0_5;
	shl.b32 	%r16, %r8, 2;
	add.s32 	%r17, %r6, %r16;
	ld.shared.u32 	%r18, [%r17];
	ld.shared.u32 	%r19, [%r6];
	add.s32 	%r20, %r19, %r18;
	st.shared.u32 	[%r6], %r20;
$L__BB0_5:
	bar.sync 	0;
	setp.gt.u32 	%p5, %r24, 3;
	mov.u32 	%r24, %r8;
	@%p5 bra 	$L__BB0_3;
$L__BB0_6:
	setp.ne.s32 	%p6, %r1, 0;
	@%p6 bra 	$L__BB0_8;
	ld.shared.u32 	%r21, [_ZZ18count_equal_kernelPKiPiiiE5sdata];
	cvta.to.global.u64 	%rd6, %rd2;
	atom.global.add.u32 	%r22, [%rd6], %r21;
$L__BB0_8:
	ret;

}


// ===== COMPILED SASS (sm_100) =====

	.target	sm_100

	.elftype	@"ET_EXEC"


//--------------------- .note.nv.tkinfo           --------------------------
	.section	.note.nv.tkinfo,"",@"SHT_NOTE"
	.sectionflags	@"SHF_NOTE_NV_TKINFO"
	.tkinfo
        /*0018*/ 	.word	0x00000002
        /*0030*/ 	.string	""
        /*0030*/ 	.string	"ptxas"
        /*0030*/ 	.string	"Cuda compilation tools, release 13.0, V13.0.88"
        /*0030*/ 	.string	"Build cuda_13.0.r13.0/compiler.36424714_0"
        /*0030*/ 	.string	"-arch sm_100 -m 64 "



//--------------------- .note.nv.cuinfo           --------------------------
	.section	.note.nv.cuinfo,"",@"SHT_NOTE"
	.sectionflags	@"SHF_NOTE_NV_CUINFO"
        /*0018*/ 	.short	0x0002
        /*001a*/ 	.short	0x0064
        /*001c*/ 	.short	0x0082
	.zero		2


//--------------------- .nv.info                  --------------------------
	.section	.nv.info,"",@"SHT_CUDA_INFO"
	.align	4


	//----- nvinfo : EIATTR_REGCOUNT
	.align		4
        /*0000*/ 	.byte	0x04, 0x2f
        /*0002*/ 	.short	(.L_1 - .L_0)
	.align		4
.L_0:
        /*0004*/ 	.word	index@(_Z18count_equal_kernelPKiPiii)
        /*0008*/ 	.word	0x0000000a


	//----- nvinfo : EIATTR_FRAME_SIZE
	.align		4
.L_1:
        /*000c*/ 	.byte	0x04, 0x11
        /*000e*/ 	.short	(.L_3 - .L_2)
	.align		4
.L_2:
        /*0010*/ 	.word	index@(_Z18count_equal_kernelPKiPiii)
        /*0014*/ 	.word	0x00000000


	//----- nvinfo : EIATTR_MIN_STACK_SIZE
	.align		4
.L_3:
        /*0018*/ 	.byte	0x04, 0x12
        /*001a*/ 	.short	(.L_5 - .L_4)
	.align		4
.L_4:
        /*001c*/ 	.word	index@(_Z18count_equal_kernelPKiPiii)
        /*0020*/ 	.word	0x00000000
.L_5:


//--------------------- .nv.compat                --------------------------
	.section	.nv.compat,"",@"SHT_CUDA_COMPAT_INFO"
	.align	4
        /*0000*/ 	.byte	0x02, 0x09, 0x00, 0x00, 0x02, 0x02, 0x01, 0x00, 0x02, 0x05, 0x05, 0x00, 0x03, 0x07, 0x01, 0x01
        /*0010*/ 	.byte	0x02, 0x03, 0x00, 0x00, 0x02, 0x06, 0x01, 0x00, 0x04, 0x0b, 0x08, 0x00, 0x09, 0x00, 0x00, 0x00
        /*0020*/ 	.byte	0x00, 0x00, 0x00, 0x00


//--------------------- .nv.info._Z18count_equal_kernelPKiPiii --------------------------
	.section	.nv.info._Z18count_equal_kernelPKiPiii,"",@"SHT_CUDA_INFO"
	.sectionflags	@""
	.align	4


	//----- nvinfo : EIATTR_CUDA_API_VERSION
	.align		4
        /*0000*/ 	.byte	0x04, 0x37
        /*0002*/ 	.short	(.L_7 - .L_6)
.L_6:
        /*0004*/ 	.word	0x00000082


	//----- nvinfo : EIATTR_KPARAM_INFO
	.align		4
.L_7:
        /*0008*/ 	.byte	0x04, 0x17
        /*000a*/ 	.short	(.L_9 - .L_8)
.L_8:
        /*000c*/ 	.word	0x00000000
        /*0010*/ 	.short	0x0003
        /*0012*/ 	.short	0x0014
        /*0014*/ 	.byte	0x00, 0xf0, 0x11, 0x00


	//----- nvinfo : EIATTR_KPARAM_INFO
	.align		4
.L_9:
        /*0018*/ 	.byte	0x04, 0x17
        /*001a*/ 	.short	(.L_11 - .L_10)
.L_10:
        /*001c*/ 	.word	0x00000000
        /*0020*/ 	.short	0x0002
        /*0022*/ 	.short	0x0010
        /*0024*/ 	.byte	0x00, 0xf0, 0x11, 0x00


	//----- nvinfo : EIATTR_KPARAM_INFO
	.align		4
.L_11:
        /*0028*/ 	.byte	0x04, 0x17
        /*002a*/ 	.short	(.L_13 - .L_12)
.L_12:
        /*002c*/ 	.word	0x00000000
        /*0030*/ 	.short	0x0001
        /*0032*/ 	.short	0x0008
        /*0034*/ 	.byte	0x00, 0xf5, 0x21, 0x00


	//----- nvinfo : EIATTR_KPARAM_INFO
	.align		4
.L_13:
        /*0038*/ 	.byte	0x04, 0x17
        /*003a*/ 	.short	(.L_15 - .L_14)
.L_14:
        /*003c*/ 	.word	0x00000000
        /*0040*/ 	.short	0x0000
        /*0042*/ 	.short	0x0000
        /*0044*/ 	.byte	0x00, 0xf5, 0x21, 0x00


	//----- nvinfo : EIATTR_SPARSE_MMA_MASK
	.align		4
.L_15:
        /*0048*/ 	.byte	0x03, 0x50
        /*004a*/ 	.short	0x0000


	//----- nvinfo : EIATTR_MAXREG_COUNT
	.align		4
        /*004c*/ 	.byte	0x03, 0x1b
        /*004e*/ 	.short	0x00ff


	//----- nvinfo : EIATTR_NUM_BARRIERS
	.align		4
        /*0050*/ 	.byte	0x02, 0x4c
        /*0052*/ 	.byte	0x01
	.zero		1


	//----- nvinfo : EIATTR_MERCURY_ISA_VERSION
	.align		4
        /*0054*/ 	.byte	0x03, 0x5f
        /*0056*/ 	.short	0x0101


	//----- nvinfo : EIATTR_VRC_CTA_INIT_COUNT
	.align		4
        /*0058*/ 	.byte	0x02, 0x4a
	.zero		1
	.zero		1


	//----- nvinfo : EIATTR_EXIT_INSTR_OFFSETS
	.align		4
        /*005c*/ 	.byte	0x04, 0x1c
        /*005e*/ 	.short	(.L_17 - .L_16)


	//   ....[0]....
.L_16:
        /*0060*/ 	.word	0x00000240


	//   ....[1]....
        /*0064*/ 	.word	0x000002b0


	//----- nvinfo : EIATTR_CBANK_PARAM_SIZE
	.align		4
.L_17:
        /*0068*/ 	.byte	0x03, 0x19
        /*006a*/ 	.short	0x0018


	//----- nvinfo : EIATTR_PARAM_CBANK
	.align		4
        /*006c*/ 	.byte	0x04, 0x0a
        /*006e*/ 	.short	(.L_19 - .L_18)
	.align		4
.L_18:
        /*0070*/ 	.word	index@(.nv.constant0._Z18count_equal_kernelPKiPiii)
        /*0074*/ 	.short	0x0380
        /*0076*/ 	.short	0x0018


	//----- nvinfo : EIATTR_SW_WAR
	.align		4
.L_19:
        /*0078*/ 	.byte	0x04, 0x36
        /*007a*/ 	.short	(.L_21 - .L_20)
.L_20:
        /*007c*/ 	.word	0x00000008
.L_21:


//--------------------- .nv.callgraph             --------------------------
	.section	.nv.callgraph,"",@"SHT_CUDA_CALLGRAPH"
	.align	4
	.sectionentsize	8
	.align		4
        /*0000*/ 	.word	0x00000000
	.align		4
        /*0004*/ 	.word	0xffffffff
	.align		4
        /*0008*/ 	.word	0x00000000
	.align		4
        /*000c*/ 	.word	0xfffffffe
	.align		4
        /*0010*/ 	.word	0x00000000
	.align		4
        /*0014*/ 	.word	0xfffffffd
	.align		4
        /*0018*/ 	.word	0x00000000
	.align		4
        /*001c*/ 	.word	0xfffffffc


//--------------------- .text._Z18count_equal_kernelPKiPiii --------------------------
	.section	.text._Z18count_equal_kernelPKiPiii,"ax",@progbits
	.align	128
        .global         _Z18count_equal_kernelPKiPiii
        .type           _Z18count_equal_kernelPKiPiii,@function
        .size           _Z18count_equal_kernelPKiPiii,(.L_x_3 - _Z18count_equal_kernelPKiPiii)
        .other          _Z18count_equal_kernelPKiPiii,@"STO_CUDA_ENTRY STV_DEFAULT"
_Z18count_equal_kernelPKiPiii:
.text._Z18count_equal_kernelPKiPiii:
[----:B------:R-:W-:Y:S01]  /*0000*/  LDC R1, c[0x0][0x37c] ;  /* 0x0000df00ff017b82 */ /* 0x000fe20000000800 */
[----:B------:R-:W0:Y:S01]  /*0010*/  S2R R6, SR_TID.X ;  /* 0x0000000000067919 */ /* 0x000e220000002100 */
[----:B------:R-:W0:Y:S01]  /*0020*/  LDCU UR8, c[0x0][0x360] ;  /* 0x00006c00ff0877ac */ /* 0x000e220008000800 */
[----:B------:R-:W0:Y:S01]  /*0030*/  S2R R5, SR_CTAID.X ;  /* 0x0000000000057919 */ /* 0x000e220000002500 */
[----:B------:R-:W1:Y:S01]  /*0040*/  LDCU UR4, c[0x0][0x390] ;  /* 0x00007200ff0477ac */ /* 0x000e620008000800 */
[----:B------:R-:W2:Y:S01]  /*0050*/  LDCU.64 UR6, c[0x0][0x358] ;  /* 0x00006b00ff0677ac */ /* 0x000ea20008000a00 */
[----:B0-----:R-:W-:-:S05]  /*0060*/  IMAD R5, R5, UR8, R6 ;  /* 0x0000000805057c24 */ /* 0x001fca000f8e0206 */
[----:B-1----:R-:W-:-:S13]  /*0070*/  ISETP.GE.AND P1, PT, R5, UR4, PT ;  /* 0x0000000405007c0c */ /* 0x002fda000bf26270 */
[----:B------:R-:W0:Y:S02]  /*0080*/  @!P1 LDC.64 R2, c[0x0][0x380] ;  /* 0x0000e000ff029b82 */ /* 0x000e240000000a00 */
[----:B0-----:R-:W-:-:S06]  /*0090*/  @!P1 IMAD.WIDE R2, R5, 0x4, R2 ;  /* 0x0000000405029825 */ /* 0x001fcc00078e0202 */
[----:B------:R-:W0:Y:S01]  /*00a0*/  S2UR UR5, SR_CgaCtaId ;  /* 0x00000000000579c3 */ /* 0x000e220000008800 */
[----:B--2---:R-:W2:Y:S01]  /*00b0*/  @!P1 LDG.E R2, desc[UR6][R2.64] ;  /* 0x0000000602029981 */ /* 0x004ea2000c1e1900 */
[----:B------:R-:W-:Y:S01]  /*00c0*/  IMAD.U32 R0, RZ, RZ, UR8 ;  /* 0x00000008ff007e24 */ /* 0x000fe2000f8e00ff */
[----:B------:R-:W-:-:S05]  /*00d0*/  UMOV UR4, 0x400 ;  /* 0x0000040000047882 */ /* 0x000fca0000000000 */
[----:B------:R-:W2:Y:S01]  /*00e0*/  @!P1 LDC R5, c[0x0][0x394] ;  /* 0x0000e500ff059b82 */ /* 0x000ea20000000800 */
[----:B------:R-:W-:Y:S01]  /*00f0*/  IMAD.MOV.U32 R4, RZ, RZ, RZ ;  /* 0x000000ffff047224 */ /* 0x000fe200078e00ff */
[----:B------:R-:W-:Y:S02]  /*0100*/  ISETP.NE.AND P0, PT, R6, RZ, PT ;  /* 0x000000ff0600720c */ /* 0x000fe40003f05270 */
[----:B------:R-:W-:Y:S01]  /*0110*/  ISETP.GE.U32.AND P3, PT, R0, 0x2, PT ;  /* 0x000000020000780c */ /* 0x000fe20003f66070 */
[----:B0-----:R-:W-:Y:S01]  /*0120*/  ULEA UR4, UR5, UR4, 0x18 ;  /* 0x0000000405047291 */ /* 0x001fe2000f8ec0ff */
[----:B--2---:R-:W-:-:S05]  /*0130*/  @!P1 ISETP.NE.AND P2, PT, R2, R5, PT ;  /* 0x000000050200920c */ /* 0x004fca0003f45270 */
[----:B------:R-:W-:Y:S02]  /*0140*/  LEA R5, R6, UR4, 0x2 ;  /* 0x0000000406057c11 */ /* 0x000fe4000f8e10ff */
[----:B------:R-:W-:-:S05]  /*0150*/  @!P1 SEL R4, RZ, 0x1, P2 ;  /* 0x00000001ff049807 */ /* 0x000fca0001000000 */
[----:B------:R0:W-:Y:S01]  /*0160*/  STS [R5], R4 ;  /* 0x0000000405007388 */ /* 0x0001e20000000800 */
[----:B------:R-:W-:Y:S06]  /*0170*/  BAR.SYNC.DEFER_BLOCKING 0x0 ;  /* 0x0000000000007b1d */ /* 0x000fec0000010000 */
[----:B------:R-:W-:Y:S05]  /*0180*/  @!P3 BRA `(.L_x_0) ;  /* 0x00000000002cb947 */ /* 0x000fea0003800000 */
.L_x_1:
[----:B------:R-:W-:-:S04]  /*0190*/  SHF.R.U32.HI R7, RZ, 0x1, R0 ;  /* 0x00000001ff077819 */ /* 0x000fc80000011600 */
[----:B------:R-:W-:-:S13]  /*01a0*/  ISETP.GE.U32.AND P1, PT, R6, R7, PT ;  /* 0x000000070600720c */ /* 0x000fda0003f26070 */
[----:B------:R-:W-:Y:S01]  /*01b0*/  @!P1 IMAD R2, R7, 0x4, R5 ;  /* 0x0000000407029824 */ /* 0x000fe200078e0205 */
[----:B------:R-:W-:Y:S05]  /*01c0*/  @!P1 LDS R3, [R5] ;  /* 0x0000000005039984 */ /* 0x000fea0000000800 */
[----:B------:R-:W0:Y:S02]  /*01d0*/  @!P1 LDS R2, [R2] ;  /* 0x0000000002029984 */ /* 0x000e240000000800 */
[----:B0-----:R-:W-:-:S05]  /*01e0*/  @!P1 IMAD.IADD R4, R2, 0x1, R3 ;  /* 0x0000000102049824 */ /* 0x001fca00078e0203 */
[----:B------:R1:W-:Y:S01]  /*01f0*/  @!P1 STS [R5], R4 ;  /* 0x0000000405009388 */ /* 0x0003e20000000800 */
[----:B------:R-:W-:Y:S01]  /*0200*/  BAR.SYNC.DEFER_BLOCKING 0x0 ;  /* 0x0000000000007b1d */ /* 0x000fe20000010000 */
[----:B------:R-:W-:Y:S01]  /*0210*/  ISETP.GT.U32.AND P1, PT, R0, 0x3, PT ;  /* 0x000000030000780c */ /* 0x000fe20003f24070 */
[----:B------:R-:W-:-:S12]  /*0220*/  IMAD.MOV.U32 R0, RZ, RZ, R7 ;  /* 0x000000ffff007224 */ /* 0x000fd800078e0007 */
[----:B-1----:R-:W-:Y:S05]  /*0230*/  @P1 BRA `(.L_x_1) ;  /* 0xfffffffc00d41947 */ /* 0x002fea000383ffff */
.L_x_0:
[----:B------:R-:W-:Y:S05]  /*0240*/  @P0 EXIT ;  /* 0x000000000000094d */ /* 0x000fea0003800000 */
[----:B------:R-:W1:Y:S01]  /*0250*/  S2UR UR5, SR_CgaCtaId ;  /* 0x00000000000579c3 */ /* 0x000e620000008800 */
[----:B------:R-:W-:-:S07]  /*0260*/  UMOV UR4, 0x400 ;  /* 0x0000040000047882 */ /* 0x000fce0000000000 */
[----:B------:R-:W2:Y:S01]  /*0270*/  LDC.64 R2, c[0x0][0x388] ;  /* 0x0000e200ff027b82 */ /* 0x000ea20000000a00 */
[----:B-1----:R-:W-:-:S09]  /*0280*/  ULEA UR4, UR5, UR4, 0x18 ;  /* 0x0000000405047291 */ /* 0x002fd2000f8ec0ff */
[----:B0-----:R-:W2:Y:S04]  /*0290*/  LDS R5, [UR4] ;  /* 0x00000004ff057984 */ /* 0x001ea80008000800 */
[----:B--2---:R-:W-:Y:S01]  /*02a0*/  REDG.E.ADD.STRONG.GPU desc[UR6][R2.64], R5 ;  /* 0x000000050200798e */ /* 0x004fe2000c12e106 */
[----:B------:R-:W-:Y:S05]  /*02b0*/  EXIT ;  /* 0x000000000000794d */ /* 0x000fea0003800000 */
.L_x_2:
[----:B------:R-:W-:-:S00]  /*02c0*/  BRA `(.L_x_2) ;  /* 0xfffffffc00fc7947 */ /* 0x000fc0000383ffff */
[----:B------:R-:W-:-:S00]  /*02d0*/  NOP ;  /* 0x0000000000007918 */ /* 0x000fc00000000000 */
        /* <DEDUP_REMOVED lines=10> */
.L_x_3:


//--------------------- .nv.shared._Z18count_equal_kernelPKiPiii --------------------------
	.section	.nv.shared._Z18count_equal_kernelPKiPiii,"aw",@nobits
	.sectionflags	@""
	.align	4
.nv.shared._Z18count_equal_kernelPKiPiii:
	.zero		2048


//--------------------- .nv.shared.reserved.0     --------------------------
	.section	.nv.shared.reserved.0,"aw",@nobits
	.weak		__nv_reservedSMEM_offset_0_alias
	.size		__nv_reservedSMEM_offset_0_alias, 0, 64
	.other		__nv_reservedSMEM_offset_0_alias,@"STO_CUDA_RESERVED_SHARED STV_DEFAULT"
__nv_reservedSMEM_offset_0_alias:
	.zero		0
	.zero		64


//--------------------- .nv.constant0._Z18count_equal_kernelPKiPiii --------------------------
	.section	.nv.constant0._Z18count_equal_kernelPKiPiii,"a",@progbits
	.sectionflags	@""
	.align	4
.nv.constant0._Z18count_equal_kernelPKiPiii:
	.zero		920


//--------------------- SYMBOLS --------------------------

	.type		.nv.reservedSmem.offset0,@object
	.size		.nv.reservedSmem.offset0,0x4
	.type		.nv.reservedSmem.cap,@object
	.size		.nv.reservedSmem.cap,0x4
